//
// Generated by NVIDIA NVVM Compiler
//
// Compiler Build ID: CL-36424714
// Cuda compilation tools, release 13.0, V13.0.88
// Based on NVVM 20.0.0
//

.version 9.0
.target sm_100
.address_size 64

	// .globl	_Z11test_globalPf
.global .align 1 .b8 _ZN34_INTERNAL_340344e9_4_k_cu_95752c654cuda3std3__436_GLOBAL__N__340344e9_4_k_cu_95752c656ignoreE[1];
.global .align 1 .b8 _ZN34_INTERNAL_340344e9_4_k_cu_95752c654cuda3std3__45__cpo5beginE[1];
.global .align 1 .b8 _ZN34_INTERNAL_340344e9_4_k_cu_95752c654cuda3std3__45__cpo3endE[1];
.global .align 1 .b8 _ZN34_INTERNAL_340344e9_4_k_cu_95752c654cuda3std3__45__cpo6cbeginE[1];
.global .align 1 .b8 _ZN34_INTERNAL_340344e9_4_k_cu_95752c654cuda3std3__45__cpo4cendE[1];
.global .align 1 .b8 _ZN34_INTERNAL_340344e9_4_k_cu_95752c654cuda3std3__419piecewise_constructE[1];
.global .align 1 .b8 _ZN34_INTERNAL_340344e9_4_k_cu_95752c654cuda3std3__48in_placeE[1];
.global .align 1 .b8 _ZN34_INTERNAL_340344e9_4_k_cu_95752c654cuda3std6ranges3__45__cpo4swapE[1];
.global .align 1 .b8 _ZN34_INTERNAL_340344e9_4_k_cu_95752c654cuda3std6ranges3__45__cpo9iter_moveE[1];

.visible .entry _Z11test_globalPf(
	.param .u64 .ptr .align 1 _Z11test_globalPf_param_0
)
{
	.reg .b32 	%r<4>;
	.reg .b64 	%rd<3>;

	ld.param.u64 	%rd1, [_Z11test_globalPf_param_0];
	cvta.to.global.u64 	%rd2, %rd1;
	mov.b32 	%r1, 1073741824;
	st.global.u32 	[%rd2], %r1;
	mov.b32 	%r2, 1077936128;
	st.global.u32 	[%rd2+4], %r2;
	mov.b32 	%r3, 1082130432;
	st.global.u32 	[%rd2+8], %r3;
	ret;

}


// ===== COMPILED SASS (sm_100) =====

	.target	sm_100

	.elftype	@"ET_EXEC"


//--------------------- .note.nv.tkinfo           --------------------------
	.section	.note.nv.tkinfo,"",@"SHT_NOTE"
	.sectionflags	@"SHF_NOTE_NV_TKINFO"
	.tkinfo
        /*0018*/ 	.word	0x00000002
        /*0030*/ 	.string	""
        /*0030*/ 	.string	"ptxas"
        /*0030*/ 	.string	"Cuda compilation tools, release 13.0, V13.0.88"
        /*0030*/ 	.string	"Build cuda_13.0.r13.0/compiler.36424714_0"
        /*0030*/ 	.string	"-arch sm_100 -m 64 "



//--------------------- .note.nv.cuinfo           --------------------------
	.section	.note.nv.cuinfo,"",@"SHT_NOTE"
	.sectionflags	@"SHF_NOTE_NV_CUINFO"
        /*0018*/ 	.short	0x0002
        /*001a*/ 	.short	0x0064
        /*001c*/ 	.short	0x0082
	.zero		2


//--------------------- .nv.info                  --------------------------
	.section	.nv.info,"",@"SHT_CUDA_INFO"
	.align	4


	//----- nvinfo : EIATTR_REGCOUNT
	.align		4
        /*0000*/ 	.byte	0x04, 0x2f
        /*0002*/ 	.short	(.L_10 - .L_9)
	.align		4
.L_9:
        /*0004*/ 	.word	index@(_Z11test_globalPf)
        /*0008*/ 	.word	0x0000000c


	//----- nvinfo : EIATTR_FRAME_SIZE
	.align		4
.L_10:
        /*000c*/ 	.byte	0x04, 0x11
        /*000e*/ 	.short	(.L_12 - .L_11)
	.align		4
.L_11:
        /*0010*/ 	.word	index@(_Z11test_globalPf)
        /*0014*/ 	.word	0x00000000


	//----- nvinfo : EIATTR_MIN_STACK_SIZE
	.align		4
.L_12:
        /*0018*/ 	.byte	0x04, 0x12
        /*001a*/ 	.short	(.L_14 - .L_13)
	.align		4
.L_13:
        /*001c*/ 	.word	index@(_Z11test_globalPf)
        /*0020*/ 	.word	0x00000000
.L_14:


//--------------------- .nv.compat                --------------------------
	.section	.nv.compat,"",@"SHT_CUDA_COMPAT_INFO"
	.align	4
        /*0000*/ 	.byte	0x02, 0x09, 0x00, 0x00, 0x02, 0x02, 0x01, 0x00, 0x02, 0x05, 0x05, 0x00, 0x03, 0x07, 0x01, 0x01
        /*0010*/ 	.byte	0x02, 0x03, 0x00, 0x00, 0x02, 0x06, 0x01, 0x00, 0x04, 0x0b, 0x08, 0x00, 0x09, 0x00, 0x00, 0x00
        /*0020*/ 	.byte	0x00, 0x00, 0x00, 0x00


//--------------------- .nv.info._Z11test_globalPf --------------------------
	.section	.nv.info._Z11test_globalPf,"",@"SHT_CUDA_INFO"
	.sectionflags	@""
	.align	4


	//----- nvinfo : EIATTR_CUDA_API_VERSION
	.align		4
        /*0000*/ 	.byte	0x04, 0x37
        /*0002*/ 	.short	(.L_16 - .L_15)
.L_15:
        /*0004*/ 	.word	0x00000082


	//----- nvinfo : EIATTR_KPARAM_INFO
	.align		4
.L_16:
        /*0008*/ 	.byte	0x04, 0x17
        /*000a*/ 	.short	(.L_18 - .L_17)
.L_17:
        /*000c*/ 	.word	0x00000000
        /*0010*/ 	.short	0x0000
        /*0012*/ 	.short	0x0000
        /*0014*/ 	.byte	0x00, 0xf5, 0x21, 0x00


	//----- nvinfo : EIATTR_SPARSE_MMA_MASK
	.align		4
.L_18:
        /*0018*/ 	.byte	0x03, 0x50
        /*001a*/ 	.short	0x0000


	//----- nvinfo : EIATTR_MAXREG_COUNT
	.align		4
        /*001c*/ 	.byte	0x03, 0x1b
        /*001e*/ 	.short	0x00ff


	//----- nvinfo : EIATTR_MERCURY_ISA_VERSION
	.align		4
        /*0020*/ 	.byte	0x03, 0x5f
        /*0022*/ 	.short	0x0101


	//----- nvinfo : EIATTR_VRC_CTA_INIT_COUNT
	.align		4
        /*0024*/ 	.byte	0x02, 0x4a
	.zero		1
	.zero		1


	//----- nvinfo : EIATTR_EXIT_INSTR_OFFSETS
	.align		4
        /*0028*/ 	.byte	0x04, 0x1c
        /*002a*/ 	.short	(.L_20 - .L_19)


	//   ....[0]....
.L_19:
        /*002c*/ 	.word	0x00000090


	//----- nvinfo : EIATTR_CBANK_PARAM_SIZE
	.align		4
.L_20:
        /*0030*/ 	.byte	0x03, 0x19
        /*0032*/ 	.short	0x0008


	//----- nvinfo : EIATTR_PARAM_CBANK
	.align		4
        /*0034*/ 	.byte	0x04, 0x0a
        /*0036*/ 	.short	(.L_22 - .L_21)
	.align		4
.L_21:
        /*0038*/ 	.word	index@(.nv.constant0._Z11test_globalPf)
        /*003c*/ 	.short	0x0380
        /*003e*/ 	.short	0x0008


	//----- nvinfo : EIATTR_SW_WAR
	.align		4
.L_22:
        /*0040*/ 	.byte	0x04, 0x36
        /*0042*/ 	.short	(.L_24 - .L_23)
.L_23:
        /*0044*/ 	.word	0x00000008
.L_24:


//--------------------- .nv.callgraph             --------------------------
	.section	.nv.callgraph,"",@"SHT_CUDA_CALLGRAPH"
	.align	4
	.sectionentsize	8
	.align		4
        /*0000*/ 	.word	0x00000000
	.align		4
        /*0004*/ 	.word	0xffffffff
	.align		4
        /*0008*/ 	.word	0x00000000
	.align		4
        /*000c*/ 	.word	0xfffffffe
	.align		4
        /*0010*/ 	.word	0x00000000
	.align		4
        /*0014*/ 	.word	0xfffffffd
	.align		4
        /*0018*/ 	.word	0x00000000
	.align		4
        /*001c*/ 	.word	0xfffffffc


//--------------------- .nv.constant4             --------------------------
	.section	.nv.constant4,"a",@progbits
	.align	8
	.align		8
.nv.constant4:
        /*0000*/ 	.dword	_ZN34_INTERNAL_340344e9_4_k_cu_95752c654cuda3std3__436_GLOBAL__N__340344e9_4_k_cu_95752c656ignoreE
	.align		8
        /*0008*/ 	.dword	_ZN34_INTERNAL_340344e9_4_k_cu_95752c654cuda3std3__45__cpo5beginE
	.align		8
        /*0010*/ 	.dword	_ZN34_INTERNAL_340344e9_4_k_cu_95752c654cuda3std3__45__cpo3endE
	.align		8
        /*0018*/ 	.dword	_ZN34_INTERNAL_340344e9_4_k_cu_95752c654cuda3std3__45__cpo6cbeginE
	.align		8
        /*0020*/ 	.dword	_ZN34_INTERNAL_340344e9_4_k_cu_95752c654cuda3std3__45__cpo4cendE
	.align		8
        /*0028*/ 	.dword	_ZN34_INTERNAL_340344e9_4_k_cu_95752c654cuda3std3__419piecewise_constructE
	.align		8
        /*0030*/ 	.dword	_ZN34_INTERNAL_340344e9_4_k_cu_95752c654cuda3std3__48in_placeE
	.align		8
        /*0038*/ 	.dword	_ZN34_INTERNAL_340344e9_4_k_cu_95752c654cuda3std6ranges3__45__cpo4swapE
	.align		8
        /*0040*/ 	.dword	_ZN34_INTERNAL_340344e9_4_k_cu_95752c654cuda3std6ranges3__45__cpo9iter_moveE


//--------------------- .text._Z11test_globalPf   --------------------------
	.section	.text._Z11test_globalPf,"ax",@progbits
	.align	128
        .global         _Z11test_globalPf
        .type           _Z11test_globalPf,@function
        .size           _Z11test_globalPf,(.L_x_1 - _Z11test_globalPf)
        .other          _Z11test_globalPf,@"STO_CUDA_ENTRY STV_DEFAULT"
_Z11test_globalPf:
.text._Z11test_globalPf:
[----:B------:R-:W-:Y:S08]  /*0000*/  LDC R1, c[0x0][0x37c] ;  /* 0x0000df00ff017b82 */ /* 0x000ff00000000800 */
[----:B------:R-:W0:Y:S01]  /*0010*/  LDC.64 R2, c[0x0][0x380] ;  /* 0x0000e000ff027b82 */ /* 0x000e220000000a00 */
[----:B------:R-:W0:Y:S01]  /*0020*/  LDCU.64 UR4, c[0x0][0x358] ;  /* 0x00006b00ff0477ac */ /* 0x000e220008000a00 */
[----:B------:R-:W-:Y:S01]  /*0030*/  HFMA2 R5, -RZ, RZ, 2, 0 ;  /* 0x40000000ff057431 */ /* 0x000fe200000001ff */
[----:B------:R-:W-:Y:S01]  /*0040*/  MOV R7, 0x40400000 ;  /* 0x4040000000077802 */ /* 0x000fe20000000f00 */
[----:B------:R-:W-:-:S03]  /*0050*/  HFMA2 R9, -RZ, RZ, 2.25, 0 ;  /* 0x40800000ff097431 */ /* 0x000fc600000001ff */
[----:B0-----:R-:W-:Y:S04]  /*0060*/  STG.E desc[UR4][R2.64], R5 ;  /* 0x0000000502007986 */ /* 0x001fe8000c101904 */
[----:B------:R-:W-:Y:S04]  /*0070*/  STG.E desc[UR4][R2.64+0x4], R7 ;  /* 0x0000040702007986 */ /* 0x000fe8000c101904 */
[----:B------:R-:W-:Y:S01]  /*0080*/  STG.E desc[UR4][R2.64+0x8], R9 ;  /* 0x0000080902007986 */ /* 0x000fe2000c101904 */
[----:B------:R-:W-:Y:S05]  /*0090*/  EXIT ;  /* 0x000000000000794d */ /* 0x000fea0003800000 */
.L_x_0:
[----:B------:R-:W-:-:S00]  /*00a0*/  BRA `(.L_x_0) ;  /* 0xfffffffc00fc7947 */ /* 0x000fc0000383ffff */
[----:B------:R-:W-:-:S00]  /*00b0*/  NOP ;  /* 0x0000000000007918 */ /* 0x000fc00000000000 */
        /* <DEDUP_REMOVED lines=12> */
.L_x_1:


//--------------------- .nv.shared.reserved.0     --------------------------
	.section	.nv.shared.reserved.0,"aw",@nobits
	.weak		__nv_reservedSMEM_offset_0_alias
	.size		__nv_reservedSMEM_offset_0_alias, 0, 64
	.other		__nv_reservedSMEM_offset_0_alias,@"STO_CUDA_RESERVED_SHARED STV_DEFAULT"
__nv_reservedSMEM_offset_0_alias:
	.zero		0
	.zero		64


//--------------------- .nv.global                --------------------------
	.section	.nv.global,"aw",@nobits
.nv.global:
	.type		_ZN34_INTERNAL_340344e9_4_k_cu_95752c654cuda3std6ranges3__45__cpo9iter_moveE,@object
	.size		_ZN34_INTERNAL_340344e9_4_k_cu_95752c654cuda3std6ranges3__45__cpo9iter_moveE,(_ZN34_INTERNAL_340344e9_4_k_cu_95752c654cuda3std3__436_GLOBAL__N__340344e9_4_k_cu_95752c656ignoreE - _ZN34_INTERNAL_340344e9_4_k_cu_95752c654cuda3std6ranges3__45__cpo9iter_moveE)
_ZN34_INTERNAL_340344e9_4_k_cu_95752c654cuda3std6ranges3__45__cpo9iter_moveE:
	.zero		1
	.type		_ZN34_INTERNAL_340344e9_4_k_cu_95752c654cuda3std3__436_GLOBAL__N__340344e9_4_k_cu_95752c656ignoreE,@object
	.size		_ZN34_INTERNAL_340344e9_4_k_cu_95752c654cuda3std3__436_GLOBAL__N__340344e9_4_k_cu_95752c656ignoreE,(_ZN34_INTERNAL_340344e9_4_k_cu_95752c654cuda3std3__45__cpo4cendE - _ZN34_INTERNAL_340344e9_4_k_cu_95752c654cuda3std3__436_GLOBAL__N__340344e9_4_k_cu_95752c656ignoreE)
_ZN34_INTERNAL_340344e9_4_k_cu_95752c654cuda3std3__436_GLOBAL__N__340344e9_4_k_cu_95752c656ignoreE:
	.zero		1
	.type		_ZN34_INTERNAL_340344e9_4_k_cu_95752c654cuda3std3__45__cpo4cendE,@object
	.size		_ZN34_INTERNAL_340344e9_4_k_cu_95752c654cuda3std3__45__cpo4cendE,(_ZN34_INTERNAL_340344e9_4_k_cu_95752c654cuda3std3__45__cpo3endE - _ZN34_INTERNAL_340344e9_4_k_cu_95752c654cuda3std3__45__cpo4cendE)
_ZN34_INTERNAL_340344e9_4_k_cu_95752c654cuda3std3__45__cpo4cendE:
	.zero		1
	.type		_ZN34_INTERNAL_340344e9_4_k_cu_95752c654cuda3std3__45__cpo3endE,@object
	.size		_ZN34_INTERNAL_340344e9_4_k_cu_95752c654cuda3std3__45__cpo3endE,(_ZN34_INTERNAL_340344e9_4_k_cu_95752c654cuda3std3__48in_placeE - _ZN34_INTERNAL_340344e9_4_k_cu_95752c654cuda3std3__45__cpo3endE)
_ZN34_INTERNAL_340344e9_4_k_cu_95752c654cuda3std3__45__cpo3endE:
	.zero		1
	.type		_ZN34_INTERNAL_340344e9_4_k_cu_95752c654cuda3std3__48in_placeE,@object
	.size		_ZN34_INTERNAL_340344e9_4_k_cu_95752c654cuda3std3__48in_placeE,(_ZN34_INTERNAL_340344e9_4_k_cu_95752c654cuda3std3__45__cpo6cbeginE - _ZN34_INTERNAL_340344e9_4_k_cu_95752c654cuda3std3__48in_placeE)
_ZN34_INTERNAL_340344e9_4_k_cu_95752c654cuda3std3__48in_placeE:
	.zero		1
	.type		_ZN34_INTERNAL_340344e9_4_k_cu_95752c654cuda3std3__45__cpo6cbeginE,@object
	.size		_ZN34_INTERNAL_340344e9_4_k_cu_95752c654cuda3std3__45__cpo6cbeginE,(_ZN34_INTERNAL_340344e9_4_k_cu_95752c654cuda3std6ranges3__45__cpo4swapE - _ZN34_INTERNAL_340344e9_4_k_cu_95752c654cuda3std3__45__cpo6cbeginE)
_ZN34_INTERNAL_340344e9_4_k_cu_95752c654cuda3std3__45__cpo6cbeginE:
	.zero		1
	.type		_ZN34_INTERNAL_340344e9_4_k_cu_95752c654cuda3std6ranges3__45__cpo4swapE,@object
	.size		_ZN34_INTERNAL_340344e9_4_k_cu_95752c654cuda3std6ranges3__45__cpo4swapE,(_ZN34_INTERNAL_340344e9_4_k_cu_95752c654cuda3std3__45__cpo5beginE - _ZN34_INTERNAL_340344e9_4_k_cu_95752c654cuda3std6ranges3__45__cpo4swapE)
_ZN34_INTERNAL_340344e9_4_k_cu_95752c654cuda3std6ranges3__45__cpo4swapE:
	.zero		1
	.type		_ZN34_INTERNAL_340344e9_4_k_cu_95752c654cuda3std3__45__cpo5beginE,@object
	.size		_ZN34_INTERNAL_340344e9_4_k_cu_95752c654cuda3std3__45__cpo5beginE,(_ZN34_INTERNAL_340344e9_4_k_cu_95752c654cuda3std3__419piecewise_constructE - _ZN34_INTERNAL_340344e9_4_k_cu_95752c654cuda3std3__45__cpo5beginE)
_ZN34_INTERNAL_340344e9_4_k_cu_95752c654cuda3std3__45__cpo5beginE:
	.zero		1
	.type		_ZN34_INTERNAL_340344e9_4_k_cu_95752c654cuda3std3__419piecewise_constructE,@object
	.size		_ZN34_INTERNAL_340344e9_4_k_cu_95752c654cuda3std3__419piecewise_constructE,(.L_5 - _ZN34_INTERNAL_340344e9_4_k_cu_95752c654cuda3std3__419piecewise_constructE)
_ZN34_INTERNAL_340344e9_4_k_cu_95752c654cuda3std3__419piecewise_constructE:
	.zero		1
.L_5:


//--------------------- .nv.constant0._Z11test_globalPf --------------------------
	.section	.nv.constant0._Z11test_globalPf,"a",@progbits
	.sectionflags	@""
	.align	4
.nv.constant0._Z11test_globalPf:
	.zero		904


//--------------------- SYMBOLS --------------------------

	.type		.nv.reservedSmem.offset0,@object
	.size		.nv.reservedSmem.offset0,0x4
